	.headerflags	@"EF_CUDA_TEXMODE_UNIFIED EF_CUDA_64BIT_ADDRESS EF_CUDA_ACCELERATORS EF_CUDA_SM90 EF_CUDA_VIRTUAL_SM(EF_CUDA_SM90)"
	.elftype	@"ET_EXEC"


//--------------------- .nv.info                  --------------------------
	.section	.nv.info,"",@"SHT_CUDA_INFO"
	.align	4


	//----- nvinfo : EIATTR_REGCOUNT
	.align		4
        /*0000*/ 	.byte	0x04, 0x2f
        /*0002*/ 	.short	(.L_1 - .L_0)
	.align		4
.L_0:
        /*0004*/ 	.word	index@(triton_poi_fused__to_copy_add_arange_mul_0)
        /*0008*/ 	.word	0x00000008


	//----- nvinfo : EIATTR_MIN_STACK_SIZE
	.align		4
.L_1:
        /*000c*/ 	.byte	0x04, 0x12
        /*000e*/ 	.short	(.L_3 - .L_2)
	.align		4
.L_2:
        /*0010*/ 	.word	index@(triton_poi_fused__to_copy_add_arange_mul_0)
        /*0014*/ 	.word	0x00000000


	//----- nvinfo : EIATTR_FRAME_SIZE
	.align		4
.L_3:
        /*0018*/ 	.byte	0x04, 0x11
        /*001a*/ 	.short	(.L_5 - .L_4)
	.align		4
.L_4:
        /*001c*/ 	.word	index@(triton_poi_fused__to_copy_add_arange_mul_0)
        /*0020*/ 	.word	0x00000000


	//----- nvinfo : EIATTR_MIN_STACK_SIZE
	.align		4
.L_5:
        /*0024*/ 	.byte	0x04, 0x12
        /*0026*/ 	.short	(.L_7 - .L_6)
	.align		4
.L_6:
        /*0028*/ 	.word	index@(triton_poi_fused__to_copy_add_arange_mul_0)
        /*002c*/ 	.word	0x00000000
.L_7:


//--------------------- .nv.info.triton_poi_fused__to_copy_add_arange_mul_0 --------------------------
	.section	.nv.info.triton_poi_fused__to_copy_add_arange_mul_0,"",@"SHT_CUDA_INFO"
	.sectionflags	@""
	.align	4


	//----- nvinfo : EIATTR_CUDA_API_VERSION
	.align		4
        /*0000*/ 	.byte	0x04, 0x37
        /*0002*/ 	.short	(.L_9 - .L_8)
.L_8:
        /*0004*/ 	.word	0x0000007c


	//----- nvinfo : EIATTR_KPARAM_INFO
	.align		4
.L_9:
        /*0008*/ 	.byte	0x04, 0x17
        /*000a*/ 	.short	(.L_11 - .L_10)
.L_10:
        /*000c*/ 	.word	0x00000000
        /*0010*/ 	.short	0x0001
        /*0012*/ 	.short	0x0008
        /*0014*/ 	.byte	0x00, 0xf0, 0x11, 0x00


	//----- nvinfo : EIATTR_KPARAM_INFO
	.align		4
.L_11:
        /*0018*/ 	.byte	0x04, 0x17
        /*001a*/ 	.short	(.L_13 - .L_12)
.L_12:
        /*001c*/ 	.word	0x00000000
        /*0020*/ 	.short	0x0000
        /*0022*/ 	.short	0x0000
        /*0024*/ 	.byte	0x00, 0xf4, 0x21, 0x00


	//----- nvinfo : EIATTR_SPARSE_MMA_MASK
	.align		4
.L_13:
        /*0028*/ 	.byte	0x03, 0x50
        /*002a*/ 	.short	0x0000


	//----- nvinfo : EIATTR_MAXREG_COUNT
	.align		4
        /*002c*/ 	.byte	0x03, 0x1b
        /*002e*/ 	.short	0x00ff


	//----- nvinfo : EIATTR_EXIT_INSTR_OFFSETS
	.align		4
        /*0030*/ 	.byte	0x04, 0x1c
        /*0032*/ 	.short	(.L_15 - .L_14)


	//   ....[0]....
.L_14:
        /*0034*/ 	.word	0x000000c0


	//   ....[1]....
        /*0038*/ 	.word	0x000000f0


	//----- nvinfo : EIATTR_REQNTID
	.align		4
.L_15:
        /*003c*/ 	.byte	0x04, 0x10
        /*003e*/ 	.short	(.L_17 - .L_16)
.L_16:
        /*0040*/ 	.word	0x00000080
        /*0044*/ 	.word	0x00000001
        /*0048*/ 	.word	0x00000001


	//----- nvinfo : EIATTR_CBANK_PARAM_SIZE
	.align		4
.L_17:
        /*004c*/ 	.byte	0x03, 0x19
        /*004e*/ 	.short	0x000c


	//----- nvinfo : EIATTR_PARAM_CBANK
	.align		4
        /*0050*/ 	.byte	0x04, 0x0a
        /*0052*/ 	.short	(.L_19 - .L_18)
	.align		4
.L_18:
        /*0054*/ 	.word	index@(.nv.constant0.triton_poi_fused__to_copy_add_arange_mul_0)
        /*0058*/ 	.short	0x0210
        /*005a*/ 	.short	0x000c


	//----- nvinfo : EIATTR_SW_WAR
	.align		4
.L_19:
        /*005c*/ 	.byte	0x04, 0x36
        /*005e*/ 	.short	(.L_21 - .L_20)
.L_20:
        /*0060*/ 	.word	0x00000008
.L_21:


//--------------------- .nv.callgraph             --------------------------
	.section	.nv.callgraph,"",@"SHT_CUDA_CALLGRAPH"
	.align	4
	.sectionentsize	8
	.align		4
        /*0000*/ 	.word	0x00000000
	.align		4
        /*0004*/ 	.word	0xffffffff
	.align		4
        /*0008*/ 	.word	0x00000000
	.align		4
        /*000c*/ 	.word	0xfffffffe
	.align		4
        /*0010*/ 	.word	0x00000000
	.align		4
        /*0014*/ 	.word	0xfffffffd
	.align		4
        /*0018*/ 	.word	0x00000000
	.align		4
        /*001c*/ 	.word	0xfffffffc


//--------------------- .text.triton_poi_fused__to_copy_add_arange_mul_0 --------------------------
	.section	.text.triton_poi_fused__to_copy_add_arange_mul_0,"ax",@progbits
	.align	128
        .global         triton_poi_fused__to_copy_add_arange_mul_0
        .type           triton_poi_fused__to_copy_add_arange_mul_0,@function
        .size           triton_poi_fused__to_copy_add_arange_mul_0,(.L_x_1 - triton_poi_fused__to_copy_add_arange_mul_0)
        .other          triton_poi_fused__to_copy_add_arange_mul_0,@"STO_CUDA_ENTRY STV_DEFAULT"
triton_poi_fused__to_copy_add_arange_mul_0:
.text.triton_poi_fused__to_copy_add_arange_mul_0:
[----:B------:R-:W0:Y:S02]  /*0000*/  LDC R1, c[0x0][0x28] ;  /* 0x00000a00ff017b82 */ /* 0x000e240000000800 */
[----:B------:R-:W1:Y:S01]  /*0010*/  S2R R0, SR_TID.X ;  /* 0x0000000000007919 */ /* 0x000e620000002100 */
[----:B------:R-:W2:Y:S01]  /*0020*/  LDC.64 R2, c[0x0][0x210] ;  /* 0x00008400ff027b82 */ /* 0x000ea20000000a00 */
[----:B------:R-:W3:Y:S01]  /*0030*/  S2R R5, SR_CTAID.X ;  /* 0x0000000000057919 */ /* 0x000ee20000002500 */
[----:B-1----:R-:W-:-:S05]  /*0040*/  LOP3.LUT R0, R0, 0x7f, RZ, 0xc0, !PT ;  /* 0x0000007f00007812 */ /* 0x002fca00078ec0ff */
[----:B---3--:R-:W-:-:S04]  /*0050*/  IMAD R5, R5, 0x80, R0 ;  /* 0x0000008005057824 */ /* 0x008fc800078e0200 */
[C---:B--2---:R-:W-:Y:S01]  /*0060*/  IMAD.WIDE R2, R5.reuse, 0x8, R2 ;  /* 0x0000000805027825 */ /* 0x044fe200078e0202 */
[----:B------:R-:W-:Y:S02]  /*0070*/  I2FP.F32.S32 R0, R5 ;  /* 0x0000000500007245 */ /* 0x000fe40000201400 */
[----:B------:R-:W-:-:S03]  /*0080*/  ISETP.GE.AND P0, PT, R5, 0x80, PT ;  /* 0x000000800500780c */ /* 0x000fc60003f06270 */
[----:B------:R-:W-:-:S04]  /*0090*/  FMUL R0, R0, 0.5 ;  /* 0x3f00000000007820 */ /* 0x000fc80000400000 */
[----:B------:R-:W1:Y:S02]  /*00a0*/  F2I.TRUNC.NTZ R4, R0 ;  /* 0x0000000000047305 */ /* 0x000e64000020f100 */
[----:B-1----:R-:W-:-:S04]  /*00b0*/  SHF.R.S32.HI R5, RZ, 0x1f, R4 ;  /* 0x0000001fff057819 */ /* 0x002fc80000011404 */
[----:B------:R-:W-:Y:S05]  /*00c0*/  @P0 EXIT ;  /* 0x000000000000094d */ /* 0x000fea0003800000 */
[----:B------:R-:W-:Y:S02]  /*00d0*/  ULDC.64 UR4, c[0x0][0x208] ;  /* 0x0000820000047ab9 */ /* 0x000fe40000000a00 */
[----:B------:R-:W-:Y:S01]  /*00e0*/  STG.E.64 desc[UR4][R2.64], R4 ;  /* 0x0000000402007986 */ /* 0x000fe2000c101b04 */
[----:B------:R-:W-:Y:S05]  /*00f0*/  EXIT ;  /* 0x000000000000794d */ /* 0x000fea0003800000 */
.L_x_0:
[----:B------:R-:W-:-:S00]  /*0100*/  BRA `(.L_x_0) ;  /* 0xfffffffc00fc7947 */ /* 0x000fc0000383ffff */
[----:B------:R-:W-:-:S00]  /*0110*/  NOP ;  /* 0x0000000000007918 */ /* 0x000fc00000000000 */
        /* <DEDUP_REMOVED lines=14> */
.L_x_1:


//--------------------- .nv.constant0.triton_poi_fused__to_copy_add_arange_mul_0 --------------------------
	.section	.nv.constant0.triton_poi_fused__to_copy_add_arange_mul_0,"a",@progbits
	.sectionflags	@""
	.align	4
.nv.constant0.triton_poi_fused__to_copy_add_arange_mul_0:
	.zero		540
